	.headerflags	@"EF_CUDA_TEXMODE_UNIFIED EF_CUDA_64BIT_ADDRESS EF_CUDA_ACCELERATORS EF_CUDA_SM90 EF_CUDA_VIRTUAL_SM(EF_CUDA_SM90)"
	.elftype	@"ET_EXEC"


//--------------------- .nv.info                  --------------------------
	.section	.nv.info,"",@"SHT_CUDA_INFO"
	.align	4


	//----- nvinfo : EIATTR_REGCOUNT
	.align		4
        /*0000*/ 	.byte	0x04, 0x2f
        /*0002*/ 	.short	(.L_1 - .L_0)
	.align		4
.L_0:
        /*0004*/ 	.word	index@(triton_poi_fused_convolution_relu_16)
        /*0008*/ 	.word	0x00000012


	//----- nvinfo : EIATTR_MIN_STACK_SIZE
	.align		4
.L_1:
        /*000c*/ 	.byte	0x04, 0x12
        /*000e*/ 	.short	(.L_3 - .L_2)
	.align		4
.L_2:
        /*0010*/ 	.word	index@(triton_poi_fused_convolution_relu_16)
        /*0014*/ 	.word	0x00000000


	//----- nvinfo : EIATTR_FRAME_SIZE
	.align		4
.L_3:
        /*0018*/ 	.byte	0x04, 0x11
        /*001a*/ 	.short	(.L_5 - .L_4)
	.align		4
.L_4:
        /*001c*/ 	.word	index@(triton_poi_fused_convolution_relu_16)
        /*0020*/ 	.word	0x00000000


	//----- nvinfo : EIATTR_MIN_STACK_SIZE
	.align		4
.L_5:
        /*0024*/ 	.byte	0x04, 0x12
        /*0026*/ 	.short	(.L_7 - .L_6)
	.align		4
.L_6:
        /*0028*/ 	.word	index@(triton_poi_fused_convolution_relu_16)
        /*002c*/ 	.word	0x00000000
.L_7:


//--------------------- .nv.info.triton_poi_fused_convolution_relu_16 --------------------------
	.section	.nv.info.triton_poi_fused_convolution_relu_16,"",@"SHT_CUDA_INFO"
	.sectionflags	@""
	.align	4


	//----- nvinfo : EIATTR_CUDA_API_VERSION
	.align		4
        /*0000*/ 	.byte	0x04, 0x37
        /*0002*/ 	.short	(.L_9 - .L_8)
.L_8:
        /*0004*/ 	.word	0x0000007c


	//----- nvinfo : EIATTR_KPARAM_INFO
	.align		4
.L_9:
        /*0008*/ 	.byte	0x04, 0x17
        /*000a*/ 	.short	(.L_11 - .L_10)
.L_10:
        /*000c*/ 	.word	0x00000000
        /*0010*/ 	.short	0x0002
        /*0012*/ 	.short	0x0010
        /*0014*/ 	.byte	0x00, 0xf0, 0x11, 0x00


	//----- nvinfo : EIATTR_KPARAM_INFO
	.align		4
.L_11:
        /*0018*/ 	.byte	0x04, 0x17
        /*001a*/ 	.short	(.L_13 - .L_12)
.L_12:
        /*001c*/ 	.word	0x00000000
        /*0020*/ 	.short	0x0001
        /*0022*/ 	.short	0x0008
        /*0024*/ 	.byte	0x00, 0xf4, 0x21, 0x00


	//----- nvinfo : EIATTR_KPARAM_INFO
	.align		4
.L_13:
        /*0028*/ 	.byte	0x04, 0x17
        /*002a*/ 	.short	(.L_15 - .L_14)
.L_14:
        /*002c*/ 	.word	0x00000000
        /*0030*/ 	.short	0x0000
        /*0032*/ 	.short	0x0000
        /*0034*/ 	.byte	0x00, 0xf4, 0x21, 0x00


	//----- nvinfo : EIATTR_SPARSE_MMA_MASK
	.align		4
.L_15:
        /*0038*/ 	.byte	0x03, 0x50
        /*003a*/ 	.short	0x0000


	//----- nvinfo : EIATTR_MAXREG_COUNT
	.align		4
        /*003c*/ 	.byte	0x03, 0x1b
        /*003e*/ 	.short	0x00ff


	//----- nvinfo : EIATTR_EXIT_INSTR_OFFSETS
	.align		4
        /*0040*/ 	.byte	0x04, 0x1c
        /*0042*/ 	.short	(.L_17 - .L_16)


	//   ....[0]....
.L_16:
        /*0044*/ 	.word	0x00000360


	//----- nvinfo : EIATTR_REQNTID
	.align		4
.L_17:
        /*0048*/ 	.byte	0x04, 0x10
        /*004a*/ 	.short	(.L_19 - .L_18)
.L_18:
        /*004c*/ 	.word	0x00000080
        /*0050*/ 	.word	0x00000001
        /*0054*/ 	.word	0x00000001


	//----- nvinfo : EIATTR_CBANK_PARAM_SIZE
	.align		4
.L_19:
        /*0058*/ 	.byte	0x03, 0x19
        /*005a*/ 	.short	0x0014


	//----- nvinfo : EIATTR_PARAM_CBANK
	.align		4
        /*005c*/ 	.byte	0x04, 0x0a
        /*005e*/ 	.short	(.L_21 - .L_20)
	.align		4
.L_20:
        /*0060*/ 	.word	index@(.nv.constant0.triton_poi_fused_convolution_relu_16)
        /*0064*/ 	.short	0x0210
        /*0066*/ 	.short	0x0014


	//----- nvinfo : EIATTR_SW_WAR
	.align		4
.L_21:
        /*0068*/ 	.byte	0x04, 0x36
        /*006a*/ 	.short	(.L_23 - .L_22)
.L_22:
        /*006c*/ 	.word	0x00000008
.L_23:


//--------------------- .nv.callgraph             --------------------------
	.section	.nv.callgraph,"",@"SHT_CUDA_CALLGRAPH"
	.align	4
	.sectionentsize	8
	.align		4
        /*0000*/ 	.word	0x00000000
	.align		4
        /*0004*/ 	.word	0xffffffff
	.align		4
        /*0008*/ 	.word	0x00000000
	.align		4
        /*000c*/ 	.word	0xfffffffe
	.align		4
        /*0010*/ 	.word	0x00000000
	.align		4
        /*0014*/ 	.word	0xfffffffd
	.align		4
        /*0018*/ 	.word	0x00000000
	.align		4
        /*001c*/ 	.word	0xfffffffc


//--------------------- .text.triton_poi_fused_convolution_relu_16 --------------------------
	.section	.text.triton_poi_fused_convolution_relu_16,"ax",@progbits
	.align	128
        .global         triton_poi_fused_convolution_relu_16
        .type           triton_poi_fused_convolution_relu_16,@function
        .size           triton_poi_fused_convolution_relu_16,(.L_x_1 - triton_poi_fused_convolution_relu_16)
        .other          triton_poi_fused_convolution_relu_16,@"STO_CUDA_ENTRY STV_DEFAULT"
triton_poi_fused_convolution_relu_16:
.text.triton_poi_fused_convolution_relu_16:
[----:B------:R-:W-:Y:S01]  /*0000*/  LDC R1, c[0x0][0x28] ;  /* 0x00000a00ff017b82 */ /* 0x000fe20000000800 */
[----:B------:R-:W1:Y:S07]  /*0010*/  S2R R0, SR_TID.X ;  /* 0x0000000000007919 */ /* 0x000e6e0000002100 */
[----:B------:R-:W2:Y:S01]  /*0020*/  LDC.64 R2, c[0x0][0x218] ;  /* 0x00008600ff027b82 */ /* 0x000ea20000000a00 */
[----:B------:R-:W-:Y:S01]  /*0030*/  ULDC.64 UR4, c[0x0][0x208] ;  /* 0x0000820000047ab9 */ /* 0x000fe20000000a00 */
[----:B------:R-:W3:Y:S06]  /*0040*/  S2R R5, SR_CTAID.X ;  /* 0x0000000000057919 */ /* 0x000eec0000002500 */
[----:B------:R-:W4:Y:S01]  /*0050*/  LDC.64 R8, c[0x0][0x210] ;  /* 0x00008400ff087b82 */ /* 0x000f220000000a00 */
[----:B-1----:R-:W-:Y:S01]  /*0060*/  IMAD.SHL.U32 R0, R0, 0x4, RZ ;  /* 0x0000000400007824 */ /* 0x002fe200078e00ff */
[----:B---3--:R-:W-:-:S04]  /*0070*/  SHF.R.S32.HI R4, RZ, 0x15, R5 ;  /* 0x00000015ff047819 */ /* 0x008fc80000011405 */
[----:B------:R-:W-:Y:S02]  /*0080*/  LOP3.LUT R0, R0, 0x1fc, RZ, 0xc0, !PT ;  /* 0x000001fc00007812 */ /* 0x000fe400078ec0ff */
[----:B------:R-:W-:-:S03]  /*0090*/  SGXT R4, R4, 0x1 ;  /* 0x000000010404781a */ /* 0x000fc60000000200 */
[----:B------:R-:W-:-:S04]  /*00a0*/  IMAD R5, R5, 0x400, R0 ;  /* 0x0000040005057824 */ /* 0x000fc800078e0200 */
[----:B----4-:R-:W-:Y:S01]  /*00b0*/  IMAD.WIDE R8, R5, 0x4, R8 ;  /* 0x0000000405087825 */ /* 0x010fe200078e0208 */
[----:B------:R-:W-:-:S04]  /*00c0*/  LEA.HI R4, R4, R5, RZ, 0xa ;  /* 0x0000000504047211 */ /* 0x000fc800078f50ff */
[----:B------:R-:W-:Y:S01]  /*00d0*/  SHF.R.S32.HI R0, RZ, 0xa, R4 ;  /* 0x0000000aff007819 */ /* 0x000fe20000011404 */
[----:B------:R-:W-:-:S03]  /*00e0*/  VIADD R4, R4, 0x200 ;  /* 0x0000020004047836 */ /* 0x000fc60000000000 */
[----:B------:R-:W-:Y:S02]  /*00f0*/  LEA.HI R6, R0, R0, RZ, 0x5 ;  /* 0x0000000000067211 */ /* 0x000fe400078f28ff */
[----:B------:R-:W-:Y:S02]  /*0100*/  SHF.R.S32.HI R4, RZ, 0xa, R4 ;  /* 0x0000000aff047819 */ /* 0x000fe40000011404 */
[----:B------:R-:W-:Y:S02]  /*0110*/  LOP3.LUT R7, R6, 0xffffffe0, RZ, 0xc0, !PT ;  /* 0xffffffe006077812 */ /* 0x000fe400078ec0ff */
[----:B------:R-:W-:-:S03]  /*0120*/  LEA.HI R6, R4, R4, RZ, 0x5 ;  /* 0x0000000404067211 */ /* 0x000fc600078f28ff */
[----:B------:R-:W-:Y:S01]  /*0130*/  IMAD.IADD R7, R0, 0x1, -R7 ;  /* 0x0000000100077824 */ /* 0x000fe200078e0a07 */
[----:B------:R-:W-:-:S03]  /*0140*/  LOP3.LUT R13, R6, 0xffffffe0, RZ, 0xc0, !PT ;  /* 0xffffffe0060d7812 */ /* 0x000fc600078ec0ff */
[----:B--2---:R-:W-:-:S04]  /*0150*/  IMAD.WIDE R10, R7, 0x4, R2 ;  /* 0x00000004070a7825 */ /* 0x004fc800078e0202 */
[----:B------:R-:W-:Y:S02]  /*0160*/  IMAD.IADD R13, R4, 0x1, -R13 ;  /* 0x00000001040d7824 */ /* 0x000fe400078e0a0d */
[----:B------:R-:W2:Y:S02]  /*0170*/  LDG.E.128 R4, desc[UR4][R8.64] ;  /* 0x0000000408047981 */ /* 0x000ea4000c1e1d00 */
[----:B------:R-:W-:Y:S02]  /*0180*/  IMAD.WIDE R2, R13, 0x4, R2 ;  /* 0x000000040d027825 */ /* 0x000fe400078e0202 */
[----:B------:R-:W2:Y:S04]  /*0190*/  LDG.E.EL R10, desc[UR4][R10.64] ;  /* 0x000000040a0a7981 */ /* 0x000ea8000c2e1900 */
[----:B------:R-:W3:Y:S04]  /*01a0*/  LDG.E.EL R2, desc[UR4][R2.64] ;  /* 0x0000000402027981 */ /* 0x000ee8000c2e1900 */
[----:B------:R-:W3:Y:S01]  /*01b0*/  LDG.E.128 R12, desc[UR4][R8.64+0x800] ;  /* 0x00080004080c7981 */ /* 0x000ee2000c1e1d00 */
[CC--:B--2---:R-:W-:Y:S01]  /*01c0*/  FSETP.GEU.AND P6, PT, R5.reuse, -R10.reuse, PT ;  /* 0x8000000a0500720b */ /* 0x0c4fe20003fce000 */
[--C-:B------:R-:W-:Y:S01]  /*01d0*/  FADD R5, R5, R10.reuse ;  /* 0x0000000a05057221 */ /* 0x100fe20000000000 */
[CC--:B------:R-:W-:Y:S01]  /*01e0*/  FSETP.GEU.AND P0, PT, R6.reuse, -R10.reuse, PT ;  /* 0x8000000a0600720b */ /* 0x0c0fe20003f0e000 */
[--C-:B------:R-:W-:Y:S01]  /*01f0*/  FADD R6, R6, R10.reuse ;  /* 0x0000000a06067221 */ /* 0x100fe20000000000 */
[C---:B------:R-:W-:Y:S01]  /*0200*/  FSETP.GEU.AND P1, PT, R7.reuse, -R10, PT ;  /* 0x8000000a0700720b */ /* 0x040fe20003f2e000 */
[----:B------:R-:W-:Y:S01]  /*0210*/  FADD R7, R7, R10 ;  /* 0x0000000a07077221 */ /* 0x000fe20000000000 */
[----:B------:R-:W-:-:S02]  /*0220*/  SEL R5, R5, RZ, P6 ;  /* 0x000000ff05057207 */ /* 0x000fc40003000000 */
[CC--:B---3--:R-:W-:Y:S01]  /*0230*/  FSETP.GEU.AND P3, PT, R13.reuse, -R2.reuse, PT ;  /* 0x800000020d00720b */ /* 0x0c8fe20003f6e000 */
[--C-:B------:R-:W-:Y:S01]  /*0240*/  FADD R13, R13, R2.reuse ;  /* 0x000000020d0d7221 */ /* 0x100fe20000000000 */
[CC--:B------:R-:W-:Y:S01]  /*0250*/  FSETP.GEU.AND P4, PT, R14.reuse, -R2.reuse, PT ;  /* 0x800000020e00720b */ /* 0x0c0fe20003f8e000 */
[--C-:B------:R-:W-:Y:S01]  /*0260*/  FADD R14, R14, R2.reuse ;  /* 0x000000020e0e7221 */ /* 0x100fe20000000000 */
[C---:B------:R-:W-:Y:S01]  /*0270*/  FSETP.GEU.AND P5, PT, R15.reuse, -R2, PT ;  /* 0x800000020f00720b */ /* 0x040fe20003fae000 */
[----:B------:R-:W-:Y:S01]  /*0280*/  FADD R15, R15, R2 ;  /* 0x000000020f0f7221 */ /* 0x000fe20000000000 */
[C---:B------:R-:W-:Y:S01]  /*0290*/  FSETP.GEU.AND P2, PT, R4.reuse, -R10, PT ;  /* 0x8000000a0400720b */ /* 0x040fe20003f4e000 */
[----:B------:R-:W-:Y:S01]  /*02a0*/  FADD R4, R4, R10 ;  /* 0x0000000a04047221 */ /* 0x000fe20000000000 */
[C---:B------:R-:W-:Y:S01]  /*02b0*/  FSETP.GEU.AND P6, PT, R12.reuse, -R2, PT ;  /* 0x800000020c00720b */ /* 0x040fe20003fce000 */
[----:B------:R-:W-:Y:S01]  /*02c0*/  FADD R2, R12, R2 ;  /* 0x000000020c027221 */ /* 0x000fe20000000000 */
[----:B------:R-:W-:-:S02]  /*02d0*/  SEL R6, R6, RZ, P0 ;  /* 0x000000ff06067207 */ /* 0x000fc40000000000 */
[----:B------:R-:W-:Y:S02]  /*02e0*/  SEL R7, R7, RZ, P1 ;  /* 0x000000ff07077207 */ /* 0x000fe40000800000 */
[----:B------:R-:W-:Y:S02]  /*02f0*/  SEL R4, R4, RZ, P2 ;  /* 0x000000ff04047207 */ /* 0x000fe40001000000 */
[----:B------:R-:W-:Y:S02]  /*0300*/  SEL R13, R13, RZ, P3 ;  /* 0x000000ff0d0d7207 */ /* 0x000fe40001800000 */
[----:B------:R-:W-:Y:S01]  /*0310*/  SEL R14, R14, RZ, P4 ;  /* 0x000000ff0e0e7207 */ /* 0x000fe20002000000 */
[----:B------:R-:W-:Y:S01]  /*0320*/  STG.E.128 desc[UR4][R8.64], R4 ;  /* 0x0000000408007986 */ /* 0x000fe2000c101d04 */
[----:B------:R-:W-:Y:S02]  /*0330*/  SEL R15, R15, RZ, P5 ;  /* 0x000000ff0f0f7207 */ /* 0x000fe40002800000 */
[----:B------:R-:W-:-:S05]  /*0340*/  SEL R12, R2, RZ, P6 ;  /* 0x000000ff020c7207 */ /* 0x000fca0003000000 */
[----:B------:R-:W-:Y:S01]  /*0350*/  STG.E.128 desc[UR4][R8.64+0x800], R12 ;  /* 0x0008000c08007986 */ /* 0x000fe2000c101d04 */
[----:B------:R-:W-:Y:S05]  /*0360*/  EXIT ;  /* 0x000000000000794d */ /* 0x000fea0003800000 */
.L_x_0:
[----:B------:R-:W-:-:S00]  /*0370*/  BRA `(.L_x_0) ;  /* 0xfffffffc00fc7947 */ /* 0x000fc0000383ffff */
[----:B------:R-:W-:-:S00]  /*0380*/  NOP ;  /* 0x0000000000007918 */ /* 0x000fc00000000000 */
[----:B------:R-:W-:-:S00]  /*0390*/  NOP ;  /* 0x0000000000007918 */ /* 0x000fc00000000000 */
[----:B------:R-:W-:-:S00]  /*03a0*/  NOP ;  /* 0x0000000000007918 */ /* 0x000fc00000000000 */
[----:B------:R-:W-:-:S00]  /*03b0*/  NOP ;  /* 0x0000000000007918 */ /* 0x000fc00000000000 */
[----:B------:R-:W-:-:S00]  /*03c0*/  NOP ;  /* 0x0000000000007918 */ /* 0x000fc00000000000 */
[----:B------:R-:W-:-:S00]  /*03d0*/  NOP ;  /* 0x0000000000007918 */ /* 0x000fc00000000000 */
[----:B------:R-:W-:-:S00]  /*03e0*/  NOP ;  /* 0x0000000000007918 */ /* 0x000fc00000000000 */
[----:B------:R-:W-:-:S00]  /*03f0*/  NOP ;  /* 0x0000000000007918 */ /* 0x000fc00000000000 */
.L_x_1:


//--------------------- .nv.constant0.triton_poi_fused_convolution_relu_16 --------------------------
	.section	.nv.constant0.triton_poi_fused_convolution_relu_16,"a",@progbits
	.sectionflags	@""
	.align	4
.nv.constant0.triton_poi_fused_convolution_relu_16:
	.zero		548
